//
// Generated by NVIDIA NVVM Compiler
//
// Compiler Build ID: CL-36424714
// Cuda compilation tools, release 13.0, V13.0.88
// Based on NVVM 20.0.0
//

.version 9.0
.target sm_100
.address_size 64

	// .globl	default_function_kernel

.visible .entry default_function_kernel(
	.param .u64 .ptr .align 1 default_function_kernel_param_0,
	.param .u64 .ptr .align 1 default_function_kernel_param_1
)
.maxntid 16
{
	.reg .pred 	%p<4>;
	.reg .b32 	%r<12>;
	.reg .b32 	%f<7>;
	.reg .b64 	%rd<9>;

	ld.param.u64 	%rd1, [default_function_kernel_param_0];
	ld.param.u64 	%rd2, [default_function_kernel_param_1];
	mov.u32 	%r1, %ctaid.x;
	add.s32 	%r3, %r1, -1;
	setp.gt.u32 	%p1, %r3, 8;
	mov.u32 	%r2, %tid.x;
	mov.f32 	%f6, 0f00000000;
	@%p1 bra 	$L__BB0_4;
	setp.gt.u32 	%p2, %r2, 15;
	@%p2 bra 	$L__BB0_3;
	mov.b32 	%r5, 1;
	shl.b32 	%r6, %r5, %r2;
	and.b32  	%r7, %r6, 32771;
	setp.ne.s32 	%p3, %r7, 0;
	@%p3 bra 	$L__BB0_4;
$L__BB0_3:
	cvta.to.global.u64 	%rd3, %rd2;
	mad.lo.s32 	%r8, %r1, 13, %r2;
	add.s32 	%r9, %r8, -15;
	mul.wide.u32 	%rd4, %r9, 4;
	add.s64 	%rd5, %rd3, %rd4;
	ld.global.nc.f32 	%f6, [%rd5];
$L__BB0_4:
	cvta.to.global.u64 	%rd6, %rd1;
	shl.b32 	%r10, %r1, 4;
	or.b32  	%r11, %r10, %r2;
	mul.wide.u32 	%rd7, %r11, 4;
	add.s64 	%rd8, %rd6, %rd7;
	st.global.f32 	[%rd8], %f6;
	ret;

}


// ===== COMPILED SASS (sm_100) =====

	.target	sm_100

	.elftype	@"ET_EXEC"


//--------------------- .note.nv.tkinfo           --------------------------
	.section	.note.nv.tkinfo,"",@"SHT_NOTE"
	.sectionflags	@"SHF_NOTE_NV_TKINFO"
	.tkinfo
        /*0018*/ 	.word	0x00000002
        /*0030*/ 	.string	""
        /*0030*/ 	.string	"ptxas"
        /*0030*/ 	.string	"Cuda compilation tools, release 13.0, V13.0.88"
        /*0030*/ 	.string	"Build cuda_13.0.r13.0/compiler.36424714_0"
        /*0030*/ 	.string	"-arch sm_100 -m 64 "



//--------------------- .note.nv.cuinfo           --------------------------
	.section	.note.nv.cuinfo,"",@"SHT_NOTE"
	.sectionflags	@"SHF_NOTE_NV_CUINFO"
        /*0018*/ 	.short	0x0002
        /*001a*/ 	.short	0x0064
        /*001c*/ 	.short	0x0082
	.zero		2


//--------------------- .nv.info                  --------------------------
	.section	.nv.info,"",@"SHT_CUDA_INFO"
	.align	4


	//----- nvinfo : EIATTR_REGCOUNT
	.align		4
        /*0000*/ 	.byte	0x04, 0x2f
        /*0002*/ 	.short	(.L_1 - .L_0)
	.align		4
.L_0:
        /*0004*/ 	.word	index@(default_function_kernel)
        /*0008*/ 	.word	0x0000000c


	//----- nvinfo : EIATTR_FRAME_SIZE
	.align		4
.L_1:
        /*000c*/ 	.byte	0x04, 0x11
        /*000e*/ 	.short	(.L_3 - .L_2)
	.align		4
.L_2:
        /*0010*/ 	.word	index@(default_function_kernel)
        /*0014*/ 	.word	0x00000000


	//----- nvinfo : EIATTR_MIN_STACK_SIZE
	.align		4
.L_3:
        /*0018*/ 	.byte	0x04, 0x12
        /*001a*/ 	.short	(.L_5 - .L_4)
	.align		4
.L_4:
        /*001c*/ 	.word	index@(default_function_kernel)
        /*0020*/ 	.word	0x00000000
.L_5:


//--------------------- .nv.compat                --------------------------
	.section	.nv.compat,"",@"SHT_CUDA_COMPAT_INFO"
	.align	4
        /*0000*/ 	.byte	0x02, 0x09, 0x00, 0x00, 0x02, 0x02, 0x01, 0x00, 0x02, 0x05, 0x05, 0x00, 0x03, 0x07, 0x01, 0x01
        /*0010*/ 	.byte	0x02, 0x03, 0x00, 0x00, 0x02, 0x06, 0x01, 0x00, 0x04, 0x0b, 0x08, 0x00, 0x09, 0x00, 0x00, 0x00
        /*0020*/ 	.byte	0x00, 0x00, 0x00, 0x00


//--------------------- .nv.info.default_function_kernel --------------------------
	.section	.nv.info.default_function_kernel,"",@"SHT_CUDA_INFO"
	.sectionflags	@""
	.align	4


	//----- nvinfo : EIATTR_CUDA_API_VERSION
	.align		4
        /*0000*/ 	.byte	0x04, 0x37
        /*0002*/ 	.short	(.L_7 - .L_6)
.L_6:
        /*0004*/ 	.word	0x00000082


	//----- nvinfo : EIATTR_KPARAM_INFO
	.align		4
.L_7:
        /*0008*/ 	.byte	0x04, 0x17
        /*000a*/ 	.short	(.L_9 - .L_8)
.L_8:
        /*000c*/ 	.word	0x00000000
        /*0010*/ 	.short	0x0001
        /*0012*/ 	.short	0x0008
        /*0014*/ 	.byte	0x00, 0xf5, 0x21, 0x00


	//----- nvinfo : EIATTR_KPARAM_INFO
	.align		4
.L_9:
        /*0018*/ 	.byte	0x04, 0x17
        /*001a*/ 	.short	(.L_11 - .L_10)
.L_10:
        /*001c*/ 	.word	0x00000000
        /*0020*/ 	.short	0x0000
        /*0022*/ 	.short	0x0000
        /*0024*/ 	.byte	0x00, 0xf5, 0x21, 0x00


	//----- nvinfo : EIATTR_SPARSE_MMA_MASK
	.align		4
.L_11:
        /*0028*/ 	.byte	0x03, 0x50
        /*002a*/ 	.short	0x0000


	//----- nvinfo : EIATTR_MAXREG_COUNT
	.align		4
        /*002c*/ 	.byte	0x03, 0x1b
        /*002e*/ 	.short	0x00ff


	//----- nvinfo : EIATTR_MERCURY_ISA_VERSION
	.align		4
        /*0030*/ 	.byte	0x03, 0x5f
        /*0032*/ 	.short	0x0101


	//----- nvinfo : EIATTR_VRC_CTA_INIT_COUNT
	.align		4
        /*0034*/ 	.byte	0x02, 0x4a
	.zero		1
	.zero		1


	//----- nvinfo : EIATTR_EXIT_INSTR_OFFSETS
	.align		4
        /*0038*/ 	.byte	0x04, 0x1c
        /*003a*/ 	.short	(.L_13 - .L_12)


	//   ....[0]....
.L_12:
        /*003c*/ 	.word	0x00000150


	//----- nvinfo : EIATTR_MAX_THREADS
	.align		4
.L_13:
        /*0040*/ 	.byte	0x04, 0x05
        /*0042*/ 	.short	(.L_15 - .L_14)
.L_14:
        /*0044*/ 	.word	0x00000010
        /*0048*/ 	.word	0x00000001
        /*004c*/ 	.word	0x00000001


	//----- nvinfo : EIATTR_CBANK_PARAM_SIZE
	.align		4
.L_15:
        /*0050*/ 	.byte	0x03, 0x19
        /*0052*/ 	.short	0x0010


	//----- nvinfo : EIATTR_PARAM_CBANK
	.align		4
        /*0054*/ 	.byte	0x04, 0x0a
        /*0056*/ 	.short	(.L_17 - .L_16)
	.align		4
.L_16:
        /*0058*/ 	.word	index@(.nv.constant0.default_function_kernel)
        /*005c*/ 	.short	0x0380
        /*005e*/ 	.short	0x0010


	//----- nvinfo : EIATTR_SW_WAR
	.align		4
.L_17:
        /*0060*/ 	.byte	0x04, 0x36
        /*0062*/ 	.short	(.L_19 - .L_18)
.L_18:
        /*0064*/ 	.word	0x00000008
.L_19:


//--------------------- .nv.callgraph             --------------------------
	.section	.nv.callgraph,"",@"SHT_CUDA_CALLGRAPH"
	.align	4
	.sectionentsize	8
	.align		4
        /*0000*/ 	.word	0x00000000
	.align		4
        /*0004*/ 	.word	0xffffffff
	.align		4
        /*0008*/ 	.word	0x00000000
	.align		4
        /*000c*/ 	.word	0xfffffffe
	.align		4
        /*0010*/ 	.word	0x00000000
	.align		4
        /*0014*/ 	.word	0xfffffffd
	.align		4
        /*0018*/ 	.word	0x00000000
	.align		4
        /*001c*/ 	.word	0xfffffffc


//--------------------- .text.default_function_kernel --------------------------
	.section	.text.default_function_kernel,"ax",@progbits
	.align	128
        .global         default_function_kernel
        .type           default_function_kernel,@function
        .size           default_function_kernel,(.L_x_1 - default_function_kernel)
        .other          default_function_kernel,@"STO_CUDA_ENTRY STV_DEFAULT"
default_function_kernel:
.text.default_function_kernel:
[----:B------:R-:W-:Y:S01]  /*0000*/  LDC R1, c[0x0][0x37c] ;  /* 0x0000df00ff017b82 */ /* 0x000fe20000000800 */
[----:B------:R-:W0:Y:S01]  /*0010*/  S2R R9, SR_TID.X ;  /* 0x0000000000097919 */ /* 0x000e220000002100 */
[----:B------:R-:W-:Y:S01]  /*0020*/  IMAD.MOV.U32 R0, RZ, RZ, 0x1 ;  /* 0x00000001ff007424 */ /* 0x000fe200078e00ff */
[----:B------:R-:W1:Y:S01]  /*0030*/  LDCU.64 UR4, c[0x0][0x358] ;  /* 0x00006b00ff0477ac */ /* 0x000e620008000a00 */
[----:B------:R-:W-:Y:S01]  /*0040*/  HFMA2 R7, -RZ, RZ, 0, 0 ;  /* 0x00000000ff077431 */ /* 0x000fe200000001ff */
[----:B------:R-:W2:Y:S02]  /*0050*/  S2R R6, SR_CTAID.X ;  /* 0x0000000000067919 */ /* 0x000ea40000002500 */
[----:B0-----:R-:W-:-:S04]  /*0060*/  SHF.L.U32 R0, R0, R9, RZ ;  /* 0x0000000900007219 */ /* 0x001fc800000006ff */
[----:B------:R-:W-:Y:S02]  /*0070*/  LOP3.LUT P0, RZ, R0, 0x8003, RZ, 0xc0, !PT ;  /* 0x0000800300ff7812 */ /* 0x000fe4000780c0ff */
[----:B--2---:R-:W-:Y:S02]  /*0080*/  IADD3 R0, PT, PT, R6, -0x1, RZ ;  /* 0xffffffff06007810 */ /* 0x004fe40007ffe0ff */
[----:B------:R-:W-:-:S04]  /*0090*/  ISETP.LE.U32.AND P0, PT, R9, 0xf, P0 ;  /* 0x0000000f0900780c */ /* 0x000fc80000703070 */
[----:B------:R-:W-:-:S13]  /*00a0*/  ISETP.GT.U32.OR P0, PT, R0, 0x8, P0 ;  /* 0x000000080000780c */ /* 0x000fda0000704470 */
[----:B------:R-:W0:Y:S01]  /*00b0*/  @!P0 LDC.64 R2, c[0x0][0x388] ;  /* 0x0000e200ff028b82 */ /* 0x000e220000000a00 */
[----:B------:R-:W-:-:S04]  /*00c0*/  @!P0 IMAD R0, R6, 0xd, R9 ;  /* 0x0000000d06008824 */ /* 0x000fc800078e0209 */
[----:B------:R-:W-:-:S04]  /*00d0*/  @!P0 VIADD R5, R0, 0xfffffff1 ;  /* 0xfffffff100058836 */ /* 0x000fc80000000000 */
[----:B0-----:R-:W-:Y:S02]  /*00e0*/  @!P0 IMAD.WIDE.U32 R2, R5, 0x4, R2 ;  /* 0x0000000405028825 */ /* 0x001fe400078e0002 */
[----:B------:R-:W0:Y:S03]  /*00f0*/  LDC.64 R4, c[0x0][0x380] ;  /* 0x0000e000ff047b82 */ /* 0x000e260000000a00 */
[----:B-1----:R-:W2:Y:S01]  /*0100*/  @!P0 LDG.E.CONSTANT R7, desc[UR4][R2.64] ;  /* 0x0000000402078981 */ /* 0x002ea2000c1e9900 */
[----:B------:R-:W-:-:S05]  /*0110*/  IMAD.SHL.U32 R0, R6, 0x10, RZ ;  /* 0x0000001006007824 */ /* 0x000fca00078e00ff */
[----:B------:R-:W-:-:S05]  /*0120*/  LOP3.LUT R9, R0, R9, RZ, 0xfc, !PT ;  /* 0x0000000900097212 */ /* 0x000fca00078efcff */
[----:B0-----:R-:W-:-:S05]  /*0130*/  IMAD.WIDE.U32 R4, R9, 0x4, R4 ;  /* 0x0000000409047825 */ /* 0x001fca00078e0004 */
[----:B--2---:R-:W-:Y:S01]  /*0140*/  STG.E desc[UR4][R4.64], R7 ;  /* 0x0000000704007986 */ /* 0x004fe2000c101904 */
[----:B------:R-:W-:Y:S05]  /*0150*/  EXIT ;  /* 0x000000000000794d */ /* 0x000fea0003800000 */
.L_x_0:
[----:B------:R-:W-:-:S00]  /*0160*/  BRA `(.L_x_0) ;  /* 0xfffffffc00fc7947 */ /* 0x000fc0000383ffff */
[----:B------:R-:W-:-:S00]  /*0170*/  NOP ;  /* 0x0000000000007918 */ /* 0x000fc00000000000 */
        /* <DEDUP_REMOVED lines=8> */
.L_x_1:


//--------------------- .nv.shared.reserved.0     --------------------------
	.section	.nv.shared.reserved.0,"aw",@nobits
	.weak		__nv_reservedSMEM_offset_0_alias
	.size		__nv_reservedSMEM_offset_0_alias, 0, 64
	.other		__nv_reservedSMEM_offset_0_alias,@"STO_CUDA_RESERVED_SHARED STV_DEFAULT"
__nv_reservedSMEM_offset_0_alias:
	.zero		0
	.zero		64


//--------------------- .nv.constant0.default_function_kernel --------------------------
	.section	.nv.constant0.default_function_kernel,"a",@progbits
	.sectionflags	@""
	.align	4
.nv.constant0.default_function_kernel:
	.zero		912


//--------------------- SYMBOLS --------------------------

	.type		.nv.reservedSmem.offset0,@object
	.size		.nv.reservedSmem.offset0,0x4
